	.headerflags	@"EF_CUDA_TEXMODE_UNIFIED EF_CUDA_64BIT_ADDRESS EF_CUDA_ACCELERATORS EF_CUDA_SM90 EF_CUDA_VIRTUAL_SM(EF_CUDA_SM90)"
	.elftype	@"ET_EXEC"


//--------------------- .nv.info                  --------------------------
	.section	.nv.info,"",@"SHT_CUDA_INFO"
	.align	4


	//----- nvinfo : EIATTR_REGCOUNT
	.align		4
        /*0000*/ 	.byte	0x04, 0x2f
        /*0002*/ 	.short	(.L_3 - .L_2)
	.align		4
.L_2:
        /*0004*/ 	.word	index@(triton_poi_fused__native_batch_norm_legit_no_training_relu_18)
        /*0008*/ 	.word	0x00000010


	//----- nvinfo : EIATTR_MIN_STACK_SIZE
	.align		4
.L_3:
        /*000c*/ 	.byte	0x04, 0x12
        /*000e*/ 	.short	(.L_5 - .L_4)
	.align		4
.L_4:
        /*0010*/ 	.word	index@(triton_poi_fused__native_batch_norm_legit_no_training_relu_18)
        /*0014*/ 	.word	0x00000000


	//----- nvinfo : EIATTR_FRAME_SIZE
	.align		4
.L_5:
        /*0018*/ 	.byte	0x04, 0x11
        /*001a*/ 	.short	(.L_7 - .L_6)
	.align		4
.L_6:
        /*001c*/ 	.word	index@(triton_poi_fused__native_batch_norm_legit_no_training_relu_18)
        /*0020*/ 	.word	0x00000000


	//----- nvinfo : EIATTR_MIN_STACK_SIZE
	.align		4
.L_7:
        /*0024*/ 	.byte	0x04, 0x12
        /*0026*/ 	.short	(.L_9 - .L_8)
	.align		4
.L_8:
        /*0028*/ 	.word	index@(triton_poi_fused__native_batch_norm_legit_no_training_relu_18)
        /*002c*/ 	.word	0x00000000
.L_9:


//--------------------- .nv.info.triton_poi_fused__native_batch_norm_legit_no_training_relu_18 --------------------------
	.section	.nv.info.triton_poi_fused__native_batch_norm_legit_no_training_relu_18,"",@"SHT_CUDA_INFO"
	.sectionflags	@""
	.align	4


	//----- nvinfo : EIATTR_CUDA_API_VERSION
	.align		4
        /*0000*/ 	.byte	0x04, 0x37
        /*0002*/ 	.short	(.L_11 - .L_10)
.L_10:
        /*0004*/ 	.word	0x0000007c


	//----- nvinfo : EIATTR_KPARAM_INFO
	.align		4
.L_11:
        /*0008*/ 	.byte	0x04, 0x17
        /*000a*/ 	.short	(.L_13 - .L_12)
.L_12:
        /*000c*/ 	.word	0x00000000
        /*0010*/ 	.short	0x0006
        /*0012*/ 	.short	0x0030
        /*0014*/ 	.byte	0x00, 0xf0, 0x11, 0x00


	//----- nvinfo : EIATTR_KPARAM_INFO
	.align		4
.L_13:
        /*0018*/ 	.byte	0x04, 0x17
        /*001a*/ 	.short	(.L_15 - .L_14)
.L_14:
        /*001c*/ 	.word	0x00000000
        /*0020*/ 	.short	0x0005
        /*0022*/ 	.short	0x0028
        /*0024*/ 	.byte	0x00, 0xf4, 0x21, 0x00


	//----- nvinfo : EIATTR_KPARAM_INFO
	.align		4
.L_15:
        /*0028*/ 	.byte	0x04, 0x17
        /*002a*/ 	.short	(.L_17 - .L_16)
.L_16:
        /*002c*/ 	.word	0x00000000
        /*0030*/ 	.short	0x0004
        /*0032*/ 	.short	0x0020
        /*0034*/ 	.byte	0x00, 0xf4, 0x21, 0x00


	//----- nvinfo : EIATTR_KPARAM_INFO
	.align		4
.L_17:
        /*0038*/ 	.byte	0x04, 0x17
        /*003a*/ 	.short	(.L_19 - .L_18)
.L_18:
        /*003c*/ 	.word	0x00000000
        /*0040*/ 	.short	0x0003
        /*0042*/ 	.short	0x0018
        /*0044*/ 	.byte	0x00, 0xf4, 0x21, 0x00


	//----- nvinfo : EIATTR_KPARAM_INFO
	.align		4
.L_19:
        /*0048*/ 	.byte	0x04, 0x17
        /*004a*/ 	.short	(.L_21 - .L_20)
.L_20:
        /*004c*/ 	.word	0x00000000
        /*0050*/ 	.short	0x0002
        /*0052*/ 	.short	0x0010
        /*0054*/ 	.byte	0x00, 0xf4, 0x21, 0x00


	//----- nvinfo : EIATTR_KPARAM_INFO
	.align		4
.L_21:
        /*0058*/ 	.byte	0x04, 0x17
        /*005a*/ 	.short	(.L_23 - .L_22)
.L_22:
        /*005c*/ 	.word	0x00000000
        /*0060*/ 	.short	0x0001
        /*0062*/ 	.short	0x0008
        /*0064*/ 	.byte	0x00, 0xf4, 0x21, 0x00


	//----- nvinfo : EIATTR_KPARAM_INFO
	.align		4
.L_23:
        /*0068*/ 	.byte	0x04, 0x17
        /*006a*/ 	.short	(.L_25 - .L_24)
.L_24:
        /*006c*/ 	.word	0x00000000
        /*0070*/ 	.short	0x0000
        /*0072*/ 	.short	0x0000
        /*0074*/ 	.byte	0x00, 0xf4, 0x21, 0x00


	//----- nvinfo : EIATTR_SPARSE_MMA_MASK
	.align		4
.L_25:
        /*0078*/ 	.byte	0x03, 0x50
        /*007a*/ 	.short	0x0000


	//----- nvinfo : EIATTR_MAXREG_COUNT
	.align		4
        /*007c*/ 	.byte	0x03, 0x1b
        /*007e*/ 	.short	0x00ff


	//----- nvinfo : EIATTR_EXIT_INSTR_OFFSETS
	.align		4
        /*0080*/ 	.byte	0x04, 0x1c
        /*0082*/ 	.short	(.L_27 - .L_26)


	//   ....[0]....
.L_26:
        /*0084*/ 	.word	0x00000300


	//----- nvinfo : EIATTR_REQNTID
	.align		4
.L_27:
        /*0088*/ 	.byte	0x04, 0x10
        /*008a*/ 	.short	(.L_29 - .L_28)
.L_28:
        /*008c*/ 	.word	0x00000080
        /*0090*/ 	.word	0x00000001
        /*0094*/ 	.word	0x00000001


	//----- nvinfo : EIATTR_CBANK_PARAM_SIZE
	.align		4
.L_29:
        /*0098*/ 	.byte	0x03, 0x19
        /*009a*/ 	.short	0x0034


	//----- nvinfo : EIATTR_PARAM_CBANK
	.align		4
        /*009c*/ 	.byte	0x04, 0x0a
        /*009e*/ 	.short	(.L_31 - .L_30)
	.align		4
.L_30:
        /*00a0*/ 	.word	index@(.nv.constant0.triton_poi_fused__native_batch_norm_legit_no_training_relu_18)
        /*00a4*/ 	.short	0x0210
        /*00a6*/ 	.short	0x0034


	//----- nvinfo : EIATTR_SW_WAR
	.align		4
.L_31:
        /*00a8*/ 	.byte	0x04, 0x36
        /*00aa*/ 	.short	(.L_33 - .L_32)
.L_32:
        /*00ac*/ 	.word	0x00000008
.L_33:


//--------------------- .nv.callgraph             --------------------------
	.section	.nv.callgraph,"",@"SHT_CUDA_CALLGRAPH"
	.align	4
	.sectionentsize	8
	.align		4
        /*0000*/ 	.word	0x00000000
	.align		4
        /*0004*/ 	.word	0xffffffff
	.align		4
        /*0008*/ 	.word	0x00000000
	.align		4
        /*000c*/ 	.word	0xfffffffe
	.align		4
        /*0010*/ 	.word	0x00000000
	.align		4
        /*0014*/ 	.word	0xfffffffd
	.align		4
        /*0018*/ 	.word	0x00000000
	.align		4
        /*001c*/ 	.word	0xfffffffc


//--------------------- .nv.constant4             --------------------------
	.section	.nv.constant4,"a",@progbits
	.align	8
	.align		8
.nv.constant4:
        /*0000*/ 	.dword	_$_str
	.align		8
        /*0008*/ 	.dword	_$_str_$_2


//--------------------- .text.triton_poi_fused__native_batch_norm_legit_no_training_relu_18 --------------------------
	.section	.text.triton_poi_fused__native_batch_norm_legit_no_training_relu_18,"ax",@progbits
	.align	128
        .global         triton_poi_fused__native_batch_norm_legit_no_training_relu_18
        .type           triton_poi_fused__native_batch_norm_legit_no_training_relu_18,@function
        .size           triton_poi_fused__native_batch_norm_legit_no_training_relu_18,(.L_x_1 - triton_poi_fused__native_batch_norm_legit_no_training_relu_18)
        .other          triton_poi_fused__native_batch_norm_legit_no_training_relu_18,@"STO_CUDA_ENTRY STV_DEFAULT"
triton_poi_fused__native_batch_norm_legit_no_training_relu_18:
.text.triton_poi_fused__native_batch_norm_legit_no_training_relu_18:
[----:B------:R-:W-:Y:S01]  /*0000*/  LDC R1, c[0x0][0x28] ;  /* 0x00000a00ff017b82 */ /* 0x000fe20000000800 */
[----:B------:R-:W1:Y:S07]  /*0010*/  S2R R0, SR_TID.X ;  /* 0x0000000000007919 */ /* 0x000e6e0000002100 */
[----:B------:R-:W2:Y:S01]  /*0020*/  LDC.64 R6, c[0x0][0x220] ;  /* 0x00008800ff067b82 */ /* 0x000ea20000000a00 */
[----:B------:R-:W-:Y:S01]  /*0030*/  ULDC.64 UR4, c[0x0][0x208] ;  /* 0x0000820000047ab9 */ /* 0x000fe20000000a00 */
[----:B------:R-:W3:Y:S06]  /*0040*/  S2R R3, SR_CTAID.X ;  /* 0x0000000000037919 */ /* 0x000eec0000002500 */
[----:B------:R-:W4:Y:S08]  /*0050*/  LDC.64 R4, c[0x0][0x218] ;  /* 0x00008600ff047b82 */ /* 0x000f300000000a00 */
[----:B------:R-:W5:Y:S08]  /*0060*/  LDC.64 R8, c[0x0][0x228] ;  /* 0x00008a00ff087b82 */ /* 0x000f700000000a00 */
[----:B------:R-:W4:Y:S01]  /*0070*/  LDC.64 R10, c[0x0][0x230] ;  /* 0x00008c00ff0a7b82 */ /* 0x000f220000000a00 */
[----:B-1----:R-:W-:-:S02]  /*0080*/  LOP3.LUT R0, R0, 0x7f, RZ, 0xc0, !PT ;  /* 0x0000007f00007812 */ /* 0x002fc400078ec0ff */
[----:B---3--:R-:W-:Y:S02]  /*0090*/  SHF.R.S32.HI R2, RZ, 0x18, R3 ;  /* 0x00000018ff027819 */ /* 0x008fe40000011403 */
[----:B------:R-:W-:Y:S02]  /*00a0*/  LEA R0, R3, R0, 0x7 ;  /* 0x0000000003007211 */ /* 0x000fe400078e38ff */
[----:B------:R-:W-:-:S04]  /*00b0*/  SGXT R3, R2, 0x1 ;  /* 0x000000010203781a */ /* 0x000fc80000000200 */
[----:B------:R-:W-:-:S04]  /*00c0*/  LEA.HI R3, R3, R0, RZ, 0x4 ;  /* 0x0000000003037211 */ /* 0x000fc800078f20ff */
[--C-:B------:R-:W-:Y:S02]  /*00d0*/  SHF.R.S32.HI R2, RZ, 0x4, R3.reuse ;  /* 0x00000004ff027819 */ /* 0x100fe40000011403 */
[----:B------:R-:W-:-:S04]  /*00e0*/  SHF.R.S32.HI R3, RZ, 0x1f, R3 ;  /* 0x0000001fff037819 */ /* 0x000fc80000011403 */
[----:B------:R-:W-:-:S04]  /*00f0*/  LEA.HI R3, R3, R2, RZ, 0x7 ;  /* 0x0000000203037211 */ /* 0x000fc800078f38ff */
[----:B------:R-:W-:-:S04]  /*0100*/  LOP3.LUT R3, R3, 0xffffff80, RZ, 0xc0, !PT ;  /* 0xffffff8003037812 */ /* 0x000fc800078ec0ff */
[----:B------:R-:W-:Y:S02]  /*0110*/  IADD3 R13, R2, -R3, RZ ;  /* 0x80000003020d7210 */ /* 0x000fe40007ffe0ff */
[----:B------:R-:W1:Y:S03]  /*0120*/  LDC.64 R2, c[0x0][0x210] ;  /* 0x00008400ff027b82 */ /* 0x000e660000000a00 */
[----:B--2---:R-:W-:-:S06]  /*0130*/  IMAD.WIDE R6, R13, 0x4, R6 ;  /* 0x000000040d067825 */ /* 0x004fcc00078e0206 */
[----:B------:R-:W2:Y:S01]  /*0140*/  LDG.E.EL R6, desc[UR4][R6.64] ;  /* 0x0000000406067981 */ /* 0x000ea2000c2e1900 */
[----:B----4-:R-:W-:-:S04]  /*0150*/  IMAD.WIDE R4, R13, 0x4, R4 ;  /* 0x000000040d047825 */ /* 0x010fc800078e0204 */
[C---:B-----5:R-:W-:Y:S02]  /*0160*/  IMAD.WIDE R8, R13.reuse, 0x4, R8 ;  /* 0x000000040d087825 */ /* 0x060fe400078e0208 */
[----:B------:R3:W4:Y:S02]  /*0170*/  LDG.E.EL R5, desc[UR4][R4.64] ;  /* 0x0000000404057981 */ /* 0x000724000c2e1900 */
[----:B0-----:R-:W-:Y:S02]  /*0180*/  IMAD.WIDE R10, R13, 0x4, R10 ;  /* 0x000000040d0a7825 */ /* 0x001fe400078e020a */
[----:B------:R-:W5:Y:S02]  /*0190*/  LDG.E.EL R8, desc[UR4][R8.64] ;  /* 0x0000000408087981 */ /* 0x000f64000c2e1900 */
[C---:B-1----:R-:W-:Y:S02]  /*01a0*/  IMAD.WIDE R2, R0.reuse, 0x4, R2 ;  /* 0x0000000400027825 */ /* 0x042fe400078e0202 */
[----:B------:R-:W5:Y:S04]  /*01b0*/  LDG.E.EL R11, desc[UR4][R10.64] ;  /* 0x000000040a0b7981 */ /* 0x000f68000c2e1900 */
[----:B------:R0:W4:Y:S01]  /*01c0*/  LDG.E R12, desc[UR4][R2.64] ;  /* 0x00000004020c7981 */ /* 0x000122000c1e1900 */
[----:B---3--:R-:W-:Y:S01]  /*01d0*/  HFMA2.MMA R4, -RZ, RZ, 1.625, 0 ;  /* 0x3e800000ff047435 */ /* 0x008fe200000001ff */
[----:B0-----:R-:W0:Y:S02]  /*01e0*/  LDC.64 R2, c[0x0][0x238] ;  /* 0x00008e00ff027b82 */ /* 0x001e240000000a00 */
[----:B0-----:R-:W-:-:S04]  /*01f0*/  IMAD.WIDE R2, R0, 0x4, R2 ;  /* 0x0000000400027825 */ /* 0x001fc800078e0202 */
[----:B--2---:R-:W-:-:S04]  /*0200*/  FADD R6, R6, 9.9999997473787516356e-06 ;  /* 0x3727c5ac06067421 */ /* 0x004fc80000000000 */
[----:B------:R-:W0:Y:S02]  /*0210*/  MUFU.SQRT R7, R6 ;  /* 0x0000000600077308 */ /* 0x000e240000002000 */
[C---:B0-----:R-:W-:Y:S02]  /*0220*/  FSETP.GT.AND P0, PT, R7.reuse, 8.50705917302346158658e+37, PT ;  /* 0x7e8000000700780b */ /* 0x041fe40003f04000 */
[----:B------:R-:W-:-:S11]  /*0230*/  FSETP.GEU.AND P1, PT, R7, 1.175494350822287508e-38, PT ;  /* 0x008000000700780b */ /* 0x000fd60003f2e000 */
[----:B------:R-:W-:-:S04]  /*0240*/  @P0 FMUL R7, R7, 0.25 ;  /* 0x3e80000007070820 */ /* 0x000fc80000400000 */
[----:B------:R-:W-:-:S06]  /*0250*/  @!P1 FMUL R7, R7, 16777216 ;  /* 0x4b80000007079820 */ /* 0x000fcc0000400000 */
[----:B------:R-:W0:Y:S01]  /*0260*/  MUFU.RCP R7, R7 ;  /* 0x0000000700077308 */ /* 0x000e220000001000 */
[----:B------:R-:W-:Y:S01]  /*0270*/  FSEL R4, R4, 1, P0 ;  /* 0x3f80000004047808 */ /* 0x000fe20000000000 */
[----:B----4-:R-:W-:-:S04]  /*0280*/  FADD R5, R12, -R5 ;  /* 0x800000050c057221 */ /* 0x010fc80000000000 */
[----:B------:R-:W-:-:S04]  /*0290*/  @!P1 FMUL R4, R4, 16777216 ;  /* 0x4b80000004049820 */ /* 0x000fc80000400000 */
[----:B0-----:R-:W-:-:S04]  /*02a0*/  FMUL R4, R7, R4 ;  /* 0x0000000407047220 */ /* 0x001fc80000400000 */
[----:B------:R-:W-:-:S04]  /*02b0*/  FMUL R4, R5, R4 ;  /* 0x0000000405047220 */ /* 0x000fc80000400000 */
[----:B-----5:R-:W-:-:S05]  /*02c0*/  FFMA R4, R8, R4, R11 ;  /* 0x0000000408047223 */ /* 0x020fca000000000b */
[----:B------:R-:W-:-:S04]  /*02d0*/  FSETP.GEU.AND P0, PT, R4, RZ, PT ;  /* 0x000000ff0400720b */ /* 0x000fc80003f0e000 */
[----:B------:R-:W-:-:S05]  /*02e0*/  FSEL R5, R4, RZ, P0 ;  /* 0x000000ff04057208 */ /* 0x000fca0000000000 */
[----:B------:R-:W-:Y:S01]  /*02f0*/  STG.E desc[UR4][R2.64], R5 ;  /* 0x0000000502007986 */ /* 0x000fe2000c101904 */
[----:B------:R-:W-:Y:S05]  /*0300*/  EXIT ;  /* 0x000000000000794d */ /* 0x000fea0003800000 */
.L_x_0:
[----:B------:R-:W-:-:S00]  /*0310*/  BRA `(.L_x_0) ;  /* 0xfffffffc00fc7947 */ /* 0x000fc0000383ffff */
[----:B------:R-:W-:-:S00]  /*0320*/  NOP ;  /* 0x0000000000007918 */ /* 0x000fc00000000000 */
        /* <DEDUP_REMOVED lines=13> */
.L_x_1:


//--------------------- .nv.global.init           --------------------------
	.section	.nv.global.init,"aw",@progbits
.nv.global.init:
	.type		_$_str,@object
	.size		_$_str,(_$_str_$_2 - _$_str)
_$_str:
        /*0000*/ 	.byte	0x5f, 0x5f, 0x43, 0x55, 0x44, 0x41, 0x5f, 0x46, 0x54, 0x5a, 0x00
	.type		_$_str_$_2,@object
	.size		_$_str_$_2,(.L_1 - _$_str_$_2)
_$_str_$_2:
        /*000b*/ 	.byte	0x5f, 0x5f, 0x43, 0x55, 0x44, 0x41, 0x5f, 0x50, 0x52, 0x45, 0x43, 0x5f, 0x53, 0x51, 0x52, 0x54
        /*001b*/ 	.byte	0x00
.L_1:


//--------------------- .nv.constant0.triton_poi_fused__native_batch_norm_legit_no_training_relu_18 --------------------------
	.section	.nv.constant0.triton_poi_fused__native_batch_norm_legit_no_training_relu_18,"a",@progbits
	.sectionflags	@""
	.align	4
.nv.constant0.triton_poi_fused__native_batch_norm_legit_no_training_relu_18:
	.zero		580
